	.headerflags	@"EF_CUDA_TEXMODE_UNIFIED EF_CUDA_64BIT_ADDRESS EF_CUDA_ACCELERATORS EF_CUDA_SM90 EF_CUDA_VIRTUAL_SM(EF_CUDA_SM90)"
	.elftype	@"ET_EXEC"


//--------------------- .nv.info                  --------------------------
	.section	.nv.info,"",@"SHT_CUDA_INFO"
	.align	4


	//----- nvinfo : EIATTR_REGCOUNT
	.align		4
        /*0000*/ 	.byte	0x04, 0x2f
        /*0002*/ 	.short	(.L_3 - .L_2)
	.align		4
.L_2:
        /*0004*/ 	.word	index@(triton_poi_fused__native_batch_norm_legit_no_training_convolution_leaky_relu_1)
        /*0008*/ 	.word	0x00000028


	//----- nvinfo : EIATTR_MIN_STACK_SIZE
	.align		4
.L_3:
        /*000c*/ 	.byte	0x04, 0x12
        /*000e*/ 	.short	(.L_5 - .L_4)
	.align		4
.L_4:
        /*0010*/ 	.word	index@(triton_poi_fused__native_batch_norm_legit_no_training_convolution_leaky_relu_1)
        /*0014*/ 	.word	0x00000000


	//----- nvinfo : EIATTR_FRAME_SIZE
	.align		4
.L_5:
        /*0018*/ 	.byte	0x04, 0x11
        /*001a*/ 	.short	(.L_7 - .L_6)
	.align		4
.L_6:
        /*001c*/ 	.word	index@(triton_poi_fused__native_batch_norm_legit_no_training_convolution_leaky_relu_1)
        /*0020*/ 	.word	0x00000000


	//----- nvinfo : EIATTR_MIN_STACK_SIZE
	.align		4
.L_7:
        /*0024*/ 	.byte	0x04, 0x12
        /*0026*/ 	.short	(.L_9 - .L_8)
	.align		4
.L_8:
        /*0028*/ 	.word	index@(triton_poi_fused__native_batch_norm_legit_no_training_convolution_leaky_relu_1)
        /*002c*/ 	.word	0x00000000
.L_9:


//--------------------- .nv.info.triton_poi_fused__native_batch_norm_legit_no_training_convolution_leaky_relu_1 --------------------------
	.section	.nv.info.triton_poi_fused__native_batch_norm_legit_no_training_convolution_leaky_relu_1,"",@"SHT_CUDA_INFO"
	.sectionflags	@""
	.align	4


	//----- nvinfo : EIATTR_CUDA_API_VERSION
	.align		4
        /*0000*/ 	.byte	0x04, 0x37
        /*0002*/ 	.short	(.L_11 - .L_10)
.L_10:
        /*0004*/ 	.word	0x0000007c


	//----- nvinfo : EIATTR_KPARAM_INFO
	.align		4
.L_11:
        /*0008*/ 	.byte	0x04, 0x17
        /*000a*/ 	.short	(.L_13 - .L_12)
.L_12:
        /*000c*/ 	.word	0x00000000
        /*0010*/ 	.short	0x0008
        /*0012*/ 	.short	0x003c
        /*0014*/ 	.byte	0x00, 0xf0, 0x11, 0x00


	//----- nvinfo : EIATTR_KPARAM_INFO
	.align		4
.L_13:
        /*0018*/ 	.byte	0x04, 0x17
        /*001a*/ 	.short	(.L_15 - .L_14)
.L_14:
        /*001c*/ 	.word	0x00000000
        /*0020*/ 	.short	0x0007
        /*0022*/ 	.short	0x0038
        /*0024*/ 	.byte	0x00, 0xf0, 0x11, 0x00


	//----- nvinfo : EIATTR_KPARAM_INFO
	.align		4
.L_15:
        /*0028*/ 	.byte	0x04, 0x17
        /*002a*/ 	.short	(.L_17 - .L_16)
.L_16:
        /*002c*/ 	.word	0x00000000
        /*0030*/ 	.short	0x0006
        /*0032*/ 	.short	0x0030
        /*0034*/ 	.byte	0x00, 0xf4, 0x21, 0x00


	//----- nvinfo : EIATTR_KPARAM_INFO
	.align		4
.L_17:
        /*0038*/ 	.byte	0x04, 0x17
        /*003a*/ 	.short	(.L_19 - .L_18)
.L_18:
        /*003c*/ 	.word	0x00000000
        /*0040*/ 	.short	0x0005
        /*0042*/ 	.short	0x0028
        /*0044*/ 	.byte	0x00, 0xf4, 0x21, 0x00


	//----- nvinfo : EIATTR_KPARAM_INFO
	.align		4
.L_19:
        /*0048*/ 	.byte	0x04, 0x17
        /*004a*/ 	.short	(.L_21 - .L_20)
.L_20:
        /*004c*/ 	.word	0x00000000
        /*0050*/ 	.short	0x0004
        /*0052*/ 	.short	0x0020
        /*0054*/ 	.byte	0x00, 0xf4, 0x21, 0x00


	//----- nvinfo : EIATTR_KPARAM_INFO
	.align		4
.L_21:
        /*0058*/ 	.byte	0x04, 0x17
        /*005a*/ 	.short	(.L_23 - .L_22)
.L_22:
        /*005c*/ 	.word	0x00000000
        /*0060*/ 	.short	0x0003
        /*0062*/ 	.short	0x0018
        /*0064*/ 	.byte	0x00, 0xf4, 0x21, 0x00


	//----- nvinfo : EIATTR_KPARAM_INFO
	.align		4
.L_23:
        /*0068*/ 	.byte	0x04, 0x17
        /*006a*/ 	.short	(.L_25 - .L_24)
.L_24:
        /*006c*/ 	.word	0x00000000
        /*0070*/ 	.short	0x0002
        /*0072*/ 	.short	0x0010
        /*0074*/ 	.byte	0x00, 0xf4, 0x21, 0x00


	//----- nvinfo : EIATTR_KPARAM_INFO
	.align		4
.L_25:
        /*0078*/ 	.byte	0x04, 0x17
        /*007a*/ 	.short	(.L_27 - .L_26)
.L_26:
        /*007c*/ 	.word	0x00000000
        /*0080*/ 	.short	0x0001
        /*0082*/ 	.short	0x0008
        /*0084*/ 	.byte	0x00, 0xf4, 0x21, 0x00


	//----- nvinfo : EIATTR_KPARAM_INFO
	.align		4
.L_27:
        /*0088*/ 	.byte	0x04, 0x17
        /*008a*/ 	.short	(.L_29 - .L_28)
.L_28:
        /*008c*/ 	.word	0x00000000
        /*0090*/ 	.short	0x0000
        /*0092*/ 	.short	0x0000
        /*0094*/ 	.byte	0x00, 0xf4, 0x21, 0x00


	//----- nvinfo : EIATTR_SPARSE_MMA_MASK
	.align		4
.L_29:
        /*0098*/ 	.byte	0x03, 0x50
        /*009a*/ 	.short	0x0000


	//----- nvinfo : EIATTR_MAXREG_COUNT
	.align		4
        /*009c*/ 	.byte	0x03, 0x1b
        /*009e*/ 	.short	0x00ff


	//----- nvinfo : EIATTR_EXIT_INSTR_OFFSETS
	.align		4
        /*00a0*/ 	.byte	0x04, 0x1c
        /*00a2*/ 	.short	(.L_31 - .L_30)


	//   ....[0]....
.L_30:
        /*00a4*/ 	.word	0x00000cc0


	//   ....[1]....
        /*00a8*/ 	.word	0x00000d10


	//----- nvinfo : EIATTR_REQNTID
	.align		4
.L_31:
        /*00ac*/ 	.byte	0x04, 0x10
        /*00ae*/ 	.short	(.L_33 - .L_32)
.L_32:
        /*00b0*/ 	.word	0x00000080
        /*00b4*/ 	.word	0x00000001
        /*00b8*/ 	.word	0x00000001


	//----- nvinfo : EIATTR_CBANK_PARAM_SIZE
	.align		4
.L_33:
        /*00bc*/ 	.byte	0x03, 0x19
        /*00be*/ 	.short	0x0040


	//----- nvinfo : EIATTR_PARAM_CBANK
	.align		4
        /*00c0*/ 	.byte	0x04, 0x0a
        /*00c2*/ 	.short	(.L_35 - .L_34)
	.align		4
.L_34:
        /*00c4*/ 	.word	index@(.nv.constant0.triton_poi_fused__native_batch_norm_legit_no_training_convolution_leaky_relu_1)
        /*00c8*/ 	.short	0x0210
        /*00ca*/ 	.short	0x0040


	//----- nvinfo : EIATTR_SW_WAR
	.align		4
.L_35:
        /*00cc*/ 	.byte	0x04, 0x36
        /*00ce*/ 	.short	(.L_37 - .L_36)
.L_36:
        /*00d0*/ 	.word	0x00000008
.L_37:


//--------------------- .nv.callgraph             --------------------------
	.section	.nv.callgraph,"",@"SHT_CUDA_CALLGRAPH"
	.align	4
	.sectionentsize	8
	.align		4
        /*0000*/ 	.word	0x00000000
	.align		4
        /*0004*/ 	.word	0xffffffff
	.align		4
        /*0008*/ 	.word	0x00000000
	.align		4
        /*000c*/ 	.word	0xfffffffe
	.align		4
        /*0010*/ 	.word	0x00000000
	.align		4
        /*0014*/ 	.word	0xfffffffd
	.align		4
        /*0018*/ 	.word	0x00000000
	.align		4
        /*001c*/ 	.word	0xfffffffc


//--------------------- .nv.constant4             --------------------------
	.section	.nv.constant4,"a",@progbits
	.align	8
	.align		8
.nv.constant4:
        /*0000*/ 	.dword	_$_str
	.align		8
        /*0008*/ 	.dword	_$_str_$_2


//--------------------- .text.triton_poi_fused__native_batch_norm_legit_no_training_convolution_leaky_relu_1 --------------------------
	.section	.text.triton_poi_fused__native_batch_norm_legit_no_training_convolution_leaky_relu_1,"ax",@progbits
	.sectionflags	@"SHF_BARRIERS=1"
	.align	128
        .global         triton_poi_fused__native_batch_norm_legit_no_training_convolution_leaky_relu_1
        .type           triton_poi_fused__native_batch_norm_legit_no_training_convolution_leaky_relu_1,@function
        .size           triton_poi_fused__native_batch_norm_legit_no_training_convolution_leaky_relu_1,(.L_x_1 - triton_poi_fused__native_batch_norm_legit_no_training_convolution_leaky_relu_1)
        .other          triton_poi_fused__native_batch_norm_legit_no_training_convolution_leaky_relu_1,@"STO_CUDA_ENTRY STV_DEFAULT"
triton_poi_fused__native_batch_norm_legit_no_training_convolution_leaky_relu_1:
.text.triton_poi_fused__native_batch_norm_legit_no_training_convolution_leaky_relu_1:
[----:B------:R-:W0:Y:S01]  /*0000*/  LDC R1, c[0x0][0x28] ;  /* 0x00000a00ff017b82 */ /* 0x000e220000000800 */
[----:B------:R-:W1:Y:S07]  /*0010*/  S2R R26, SR_CTAID.X ;  /* 0x00000000001a7919 */ /* 0x000e6e0000002500 */
[----:B------:R-:W2:Y:S01]  /*0020*/  LDC.64 R4, c[0x0][0x228] ;  /* 0x00008a00ff047b82 */ /* 0x000ea20000000a00 */
[----:B------:R-:W-:Y:S02]  /*0030*/  CS2R R12, SRZ ;  /* 0x00000000000c7805 */ /* 0x000fe4000001ff00 */
[----:B------:R-:W-:Y:S01]  /*0040*/  CS2R R14, SRZ ;  /* 0x00000000000e7805 */ /* 0x000fe2000001ff00 */
[----:B------:R-:W3:Y:S01]  /*0050*/  S2R R0, SR_TID.X ;  /* 0x0000000000007919 */ /* 0x000ee20000002100 */
[----:B------:R-:W-:Y:S01]  /*0060*/  ULDC.64 UR6, c[0x0][0x208] ;  /* 0x0000820000067ab9 */ /* 0x000fe20000000a00 */
[----:B------:R-:W4:Y:S02]  /*0070*/  S2R R28, SR_CTAID.Y ;  /* 0x00000000001c7919 */ /* 0x000f240000002600 */
[----:B------:R-:W5:Y:S08]  /*0080*/  LDC.64 R30, c[0x0][0x210] ;  /* 0x00008400ff1e7b82 */ /* 0x000f700000000a00 */
[----:B------:R-:W4:Y:S01]  /*0090*/  LDC.64 R2, c[0x0][0x218] ;  /* 0x00008600ff027b82 */ /* 0x000f220000000a00 */
[----:B------:R-:W-:-:S02]  /*00a0*/  CS2R R20, SRZ ;  /* 0x0000000000147805 */ /* 0x000fc4000001ff00 */
[----:B------:R-:W-:Y:S02]  /*00b0*/  CS2R R22, SRZ ;  /* 0x0000000000167805 */ /* 0x000fe4000001ff00 */
[----:B------:R-:W-:Y:S01]  /*00c0*/  CS2R R10, SRZ ;  /* 0x00000000000a7805 */ /* 0x000fe2000001ff00 */
[----:B------:R-:W-:Y:S02]  /*00d0*/  HFMA2.MMA R19, -RZ, RZ, 1.625, 0 ;  /* 0x3e800000ff137435 */ /* 0x000fe400000001ff */
[----:B------:R-:W5:Y:S01]  /*00e0*/  LDC.64 R36, c[0x0][0x230] ;  /* 0x00008c00ff247b82 */ /* 0x000f620000000a00 */
[----:B-1----:R-:W-:Y:S02]  /*00f0*/  IMAD.SHL.U32 R26, R26, 0x20, RZ ;  /* 0x000000201a1a7824 */ /* 0x002fe400078e00ff */
[----:B---3--:R-:W-:-:S05]  /*0100*/  IMAD.SHL.U32 R27, R0, 0x4, RZ ;  /* 0x00000004001b7824 */ /* 0x008fca00078e00ff */
[----:B------:R-:W-:-:S04]  /*0110*/  LOP3.LUT R29, R26, 0x1c, R27, 0xf8, !PT ;  /* 0x0000001c1a1d7812 */ /* 0x000fc800078ef81b */
[C---:B------:R-:W-:Y:S01]  /*0120*/  ISETP.GE.AND P2, PT, R29.reuse, 0x100, PT ;  /* 0x000001001d00780c */ /* 0x040fe20003f46270 */
[----:B--2---:R-:W-:-:S12]  /*0130*/  IMAD.WIDE R4, R29, 0x4, R4 ;  /* 0x000000041d047825 */ /* 0x004fd800078e0204 */
[----:B------:R1:W2:Y:S01]  /*0140*/  @!P2 LDG.E.EL.128 R12, desc[UR6][R4.64] ;  /* 0x00000006040ca981 */ /* 0x0002a2000c2e1d00 */
[----:B------:R-:W-:Y:S01]  /*0150*/  SHF.R.U32.HI R7, RZ, 0x3, R0 ;  /* 0x00000003ff077819 */ /* 0x000fe20000011600 */
[----:B0---4-:R-:W-:Y:S01]  /*0160*/  IMAD.WIDE R34, R29, 0x4, R2 ;  /* 0x000000041d227825 */ /* 0x011fe200078e0202 */
[----:B------:R-:W-:Y:S01]  /*0170*/  SHF.L.U32 R28, R28, 0x5, RZ ;  /* 0x000000051c1c7819 */ /* 0x000fe200000006ff */
[----:B------:R-:W0:Y:S01]  /*0180*/  LDC.64 R2, c[0x0][0x220] ;  /* 0x00008800ff027b82 */ /* 0x000e220000000a00 */
[----:B------:R-:W-:-:S04]  /*0190*/  SGXT.U32 R7, R7, 0x4 ;  /* 0x000000040707781a */ /* 0x000fc80000000000 */
[----:B------:R-:W-:Y:S02]  /*01a0*/  LOP3.LUT R6, R28, R7, RZ, 0xfc, !PT ;  /* 0x000000071c067212 */ /* 0x000fe400078efcff */
[----:B-1----:R-:W-:Y:S02]  /*01b0*/  CS2R R4, SRZ ;  /* 0x0000000000047805 */ /* 0x002fe4000001ff00 */
[----:B------:R-:W-:Y:S02]  /*01c0*/  LOP3.LUT R8, R28, 0x10, R7, 0xfe, !PT ;  /* 0x000000101c087812 */ /* 0x000fe400078efe07 */
[C---:B------:R-:W-:Y:S01]  /*01d0*/  ISETP.LT.AND P1, PT, R6.reuse, 0x40, !P2 ;  /* 0x000000400600780c */ /* 0x040fe20005721270 */
[--C-:B------:R-:W-:Y:S01]  /*01e0*/  IMAD R33, R6, 0x100, R29.reuse ;  /* 0x0000010006217824 */ /* 0x100fe200078e021d */
[C---:B------:R-:W-:Y:S01]  /*01f0*/  ISETP.LT.AND P0, PT, R8.reuse, 0x40, !P2 ;  /* 0x000000400800780c */ /* 0x040fe20005701270 */
[----:B------:R-:W-:Y:S01]  /*0200*/  IMAD R7, R8, 0x100, R29 ;  /* 0x0000010008077824 */ /* 0x000fe200078e021d */
[----:B------:R-:W-:Y:S01]  /*0210*/  CS2R R8, SRZ ;  /* 0x0000000000087805 */ /* 0x000fe2000001ff00 */
[----:B-----5:R-:W-:-:S04]  /*0220*/  IMAD.WIDE R32, R33, 0x4, R30 ;  /* 0x0000000421207825 */ /* 0x020fc800078e021e */
[----:B------:R-:W-:Y:S01]  /*0230*/  IMAD.WIDE R30, R7, 0x4, R30 ;  /* 0x00000004071e7825 */ /* 0x000fe200078e021e */
[----:B------:R-:W-:-:S03]  /*0240*/  CS2R R6, SRZ ;  /* 0x0000000000067805 */ /* 0x000fc6000001ff00 */
[----:B------:R-:W3:Y:S04]  /*0250*/  @P1 LDG.E.EL.128 R20, desc[UR6][R32.64] ;  /* 0x0000000620141981 */ /* 0x000ee8000c2e1d00 */
[----:B------:R1:W3:Y:S04]  /*0260*/  @!P2 LDG.E.EL.128 R4, desc[UR6][R34.64] ;  /* 0x000000062204a981 */ /* 0x0002e8000c2e1d00 */
[----:B------:R-:W4:Y:S01]  /*0270*/  @P0 LDG.E.EL.128 R8, desc[UR6][R30.64] ;  /* 0x000000061e080981 */ /* 0x000f22000c2e1d00 */
[----:B0-----:R-:W-:-:S04]  /*0280*/  IMAD.WIDE R2, R29, 0x4, R2 ;  /* 0x000000041d027825 */ /* 0x001fc800078e0202 */
[----:B------:R-:W-:-:S04]  /*0290*/  IMAD.WIDE R36, R29, 0x4, R36 ;  /* 0x000000041d247825 */ /* 0x000fc800078e0224 */
[----:B--2---:R-:W-:Y:S01]  /*02a0*/  FADD R16, R12, 9.9999997473787516356e-06 ;  /* 0x3727c5ac0c107421 */ /* 0x004fe20000000000 */
[----:B------:R-:W-:-:S05]  /*02b0*/  FADD R18, R13, 9.9999997473787516356e-06 ;  /* 0x3727c5ac0d127421 */ /* 0x000fca0000000000 */
[----:B------:R-:W0:Y:S01]  /*02c0*/  MUFU.SQRT R16, R16 ;  /* 0x0000001000107308 */ /* 0x000e220000002000 */
[----:B------:R-:W-:-:S07]  /*02d0*/  FADD R25, R14, 9.9999997473787516356e-06 ;  /* 0x3727c5ac0e197421 */ /* 0x000fce0000000000 */
[----:B------:R-:W2:Y:S01]  /*02e0*/  MUFU.SQRT R18, R18 ;  /* 0x0000001200127308 */ /* 0x000ea20000002000 */
[----:B------:R-:W-:Y:S01]  /*02f0*/  FADD R17, R15, 9.9999997473787516356e-06 ;  /* 0x3727c5ac0f117421 */ /* 0x000fe20000000000 */
[----:B0-----:R-:W-:-:S06]  /*0300*/  FSETP.GT.AND P3, PT, R16, 8.50705917302346158658e+37, PT ;  /* 0x7e8000001000780b */ /* 0x001fcc0003f64000 */
[----:B------:R-:W0:Y:S01]  /*0310*/  MUFU.SQRT R25, R25 ;  /* 0x0000001900197308 */ /* 0x000e220000002000 */
[----:B------:R-:W-:Y:S02]  /*0320*/  FSETP.GEU.AND P6, PT, R16, 1.175494350822287508e-38, PT ;  /* 0x008000001000780b */ /* 0x000fe40003fce000 */
[----:B--2---:R-:W-:-:S05]  /*0330*/  FSETP.GT.AND P5, PT, R18, 8.50705917302346158658e+37, PT ;  /* 0x7e8000001200780b */ /* 0x004fca0003fa4000 */
[----:B------:R-:W2:Y:S01]  /*0340*/  MUFU.SQRT R17, R17 ;  /* 0x0000001100117308 */ /* 0x000ea20000002000 */
[----:B------:R-:W-:Y:S02]  /*0350*/  FSETP.GEU.AND P4, PT, R18, 1.175494350822287508e-38, PT ;  /* 0x008000001200780b */ /* 0x000fe40003f8e000 */
[C---:B-1----:R-:W-:Y:S01]  /*0360*/  FSEL R34, R19.reuse, 1, P3 ;  /* 0x3f80000013227808 */ /* 0x042fe20001800000 */
[----:B------:R-:W-:Y:S01]  /*0370*/  @P3 FMUL R16, R16, 0.25 ;  /* 0x3e80000010103820 */ /* 0x000fe20000400000 */
[----:B------:R-:W-:Y:S02]  /*0380*/  FSEL R24, R19, 1, P5 ;  /* 0x3f80000013187808 */ /* 0x000fe40002800000 */
[----:B0-----:R-:W-:Y:S01]  /*0390*/  FSETP.GT.AND P3, PT, R25, 8.50705917302346158658e+37, PT ;  /* 0x7e8000001900780b */ /* 0x001fe20003f64000 */
[----:B------:R-:W-:Y:S01]  /*03a0*/  @!P6 FMUL R16, R16, 16777216 ;  /* 0x4b8000001010e820 */ /* 0x000fe20000400000 */
[----:B------:R-:W-:Y:S01]  /*03b0*/  @!P6 FMUL R34, R34, 16777216 ;  /* 0x4b8000002222e820 */ /* 0x000fe20000400000 */
[----:B------:R-:W-:Y:S01]  /*03c0*/  @P5 FMUL R18, R18, 0.25 ;  /* 0x3e80000012125820 */ /* 0x000fe20000400000 */
[----:B--2---:R-:W-:-:S03]  /*03d0*/  FSETP.GT.AND P6, PT, R17, 8.50705917302346158658e+37, PT ;  /* 0x7e8000001100780b */ /* 0x004fc60003fc4000 */
[----:B------:R-:W-:Y:S01]  /*03e0*/  @!P4 FMUL R18, R18, 16777216 ;  /* 0x4b8000001212c820 */ /* 0x000fe20000400000 */
[----:B------:R-:W-:Y:S01]  /*03f0*/  FSETP.GEU.AND P5, PT, R25, 1.175494350822287508e-38, PT ;  /* 0x008000001900780b */ /* 0x000fe20003fae000 */
[----:B------:R-:W-:Y:S01]  /*0400*/  @!P4 FMUL R24, R24, 16777216 ;  /* 0x4b8000001818c820 */ /* 0x000fe20000400000 */
[----:B------:R-:W-:Y:S01]  /*0410*/  FSETP.GEU.AND P4, PT, R17, 1.175494350822287508e-38, PT ;  /* 0x008000001100780b */ /* 0x000fe20003f8e000 */
[----:B------:R0:W1:Y:S02]  /*0420*/  MUFU.RCP R35, R16 ;  /* 0x0000001000237308 */ /* 0x0000640000001000 */
[----:B------:R-:W-:Y:S01]  /*0430*/  @P3 FMUL R25, R25, 0.25 ;  /* 0x3e80000019193820 */ /* 0x000fe20000400000 */
[----:B------:R-:W-:Y:S02]  /*0440*/  CS2R R12, SRZ ;  /* 0x00000000000c7805 */ /* 0x000fe4000001ff00 */
[----:B------:R-:W-:Y:S01]  /*0450*/  CS2R R14, SRZ ;  /* 0x00000000000e7805 */ /* 0x000fe2000001ff00 */
[----:B------:R-:W-:-:S05]  /*0460*/  @P6 FMUL R17, R17, 0.25 ;  /* 0x3e80000011116820 */ /* 0x000fca0000400000 */
[----:B------:R2:W5:Y:S01]  /*0470*/  @!P2 LDG.E.EL.128 R12, desc[UR6][R2.64] ;  /* 0x00000006020ca981 */ /* 0x000562000c2e1d00 */
[----:B------:R-:W-:Y:S01]  /*0480*/  @!P5 FMUL R25, R25, 16777216 ;  /* 0x4b8000001919d820 */ /* 0x000fe20000400000 */
[----:B------:R-:W-:-:S05]  /*0490*/  @!P4 FMUL R17, R17, 16777216 ;  /* 0x4b8000001111c820 */ /* 0x000fca0000400000 */
[----:B------:R-:W-:Y:S01]  /*04a0*/  MUFU.RCP R25, R25 ;  /* 0x0000001900197308 */ /* 0x000fe20000001000 */
[----:B0-----:R-:W-:-:S07]  /*04b0*/  FSEL R16, R19, 1, P3 ;  /* 0x3f80000013107808 */ /* 0x001fce0001800000 */
[----:B--2---:R-:W0:Y:S01]  /*04c0*/  MUFU.RCP R3, R18 ;  /* 0x0000001200037308 */ /* 0x004e220000001000 */
[----:B-1----:R-:W-:Y:S01]  /*04d0*/  FMUL R2, R35, R34 ;  /* 0x0000002223027220 */ /* 0x002fe20000400000 */
[----:B------:R-:W-:-:S06]  /*04e0*/  FSEL R34, R19, 1, P6 ;  /* 0x3f80000013227808 */ /* 0x000fcc0003000000 */
[----:B------:R-:W1:Y:S01]  /*04f0*/  MUFU.RCP R17, R17 ;  /* 0x0000001100117308 */ /* 0x000e620000001000 */
[----:B------:R-:W-:Y:S01]  /*0500*/  @!P5 FMUL R16, R16, 16777216 ;  /* 0x4b8000001010d820 */ /* 0x000fe20000400000 */
[----:B------:R-:W-:Y:S01]  /*0510*/  @!P4 FMUL R34, R34, 16777216 ;  /* 0x4b8000002222c820 */ /* 0x000fe20000400000 */
[----:B0-----:R-:W-:Y:S02]  /*0520*/  FMUL R3, R3, R24 ;  /* 0x0000001803037220 */ /* 0x001fe40000400000 */
[----:B------:R-:W-:Y:S01]  /*0530*/  FMUL R24, R25, R16 ;  /* 0x0000001019187220 */ /* 0x000fe20000400000 */
[----:B-1----:R-:W-:Y:S02]  /*0540*/  FMUL R25, R17, R34 ;  /* 0x0000002211197220 */ /* 0x002fe40000400000 */
[----:B------:R-:W0:Y:S01]  /*0550*/  LDC.64 R34, c[0x0][0x238] ;  /* 0x00008e00ff227b82 */ /* 0x000e220000000a00 */
[C---:B---3--:R-:W-:Y:S01]  /*0560*/  FADD R23, R7.reuse, R23 ;  /* 0x0000001707177221 */ /* 0x048fe20000000000 */
[----:B----4-:R-:W-:Y:S01]  /*0570*/  FADD R11, R7, R11 ;  /* 0x0000000b070b7221 */ /* 0x010fe20000000000 */
[C---:B------:R-:W-:Y:S01]  /*0580*/  FADD R22, R6.reuse, R22 ;  /* 0x0000001606167221 */ /* 0x040fe20000000000 */
[----:B------:R-:W-:Y:S01]  /*0590*/  FADD R10, R6, R10 ;  /* 0x0000000a060a7221 */ /* 0x000fe20000000000 */
[C---:B------:R-:W-:Y:S01]  /*05a0*/  FADD R21, R5.reuse, R21 ;  /* 0x0000001505157221 */ /* 0x040fe20000000000 */
[----:B------:R-:W-:Y:S01]  /*05b0*/  FADD R9, R5, R9 ;  /* 0x0000000905097221 */ /* 0x000fe20000000000 */
[C---:B------:R-:W-:Y:S01]  /*05c0*/  FADD R20, R4.reuse, R20 ;  /* 0x0000001404147221 */ /* 0x040fe20000000000 */
[----:B------:R-:W-:Y:S01]  /*05d0*/  FADD R8, R4, R8 ;  /* 0x0000000804087221 */ /* 0x000fe20000000000 */
[----:B------:R-:W-:-:S02]  /*05e0*/  CS2R R16, SRZ ;  /* 0x0000000000107805 */ /* 0x000fc4000001ff00 */
[----:B------:R-:W-:Y:S02]  /*05f0*/  CS2R R18, SRZ ;  /* 0x0000000000127805 */ /* 0x000fe4000001ff00 */
[----:B------:R-:W-:Y:S02]  /*0600*/  CS2R R4, SRZ ;  /* 0x0000000000047805 */ /* 0x000fe4000001ff00 */
[----:B------:R-:W-:Y:S02]  /*0610*/  CS2R R6, SRZ ;  /* 0x0000000000067805 */ /* 0x000fe4000001ff00 */
[----:B------:R1:W2:Y:S01]  /*0620*/  @!P2 LDG.E.EL.128 R16, desc[UR6][R36.64] ;  /* 0x000000062410a981 */ /* 0x0002a2000c2e1d00 */
[----:B0-----:R-:W-:-:S05]  /*0630*/  IMAD.WIDE R34, R29, 0x4, R34 ;  /* 0x000000041d227825 */ /* 0x001fca00078e0222 */
[----:B------:R0:W2:Y:S01]  /*0640*/  @!P2 LDG.E.EL.128 R4, desc[UR6][R34.64] ;  /* 0x000000062204a981 */ /* 0x0000a2000c2e1d00 */
[----:B------:R-:W3:Y:S08]  /*0650*/  S2UR UR5, SR_CgaCtaId ;  /* 0x00000000000579c3 */ /* 0x000ef00000008800 */
[----:B------:R-:W-:Y:S01]  /*0660*/  BAR.SYNC.DEFER_BLOCKING 0x0 ;  /* 0x0000000000007b1d */ /* 0x000fe20000010000 */
[----:B-1----:R-:W-:Y:S01]  /*0670*/  IMAD.SHL.U32 R36, R0, 0x80, RZ ;  /* 0x0000008000247824 */ /* 0x002fe200078e00ff */
[----:B0-----:R-:W-:-:S04]  /*0680*/  SHF.R.U32.HI R34, RZ, 0x3, R0 ;  /* 0x00000003ff227819 */ /* 0x001fc80000011600 */
[----:B------:R-:W-:Y:S01]  /*0690*/  UMOV UR4, 0x400 ;  /* 0x0000040000047882 */ /* 0x000fe20000000000 */
[----:B------:R-:W-:Y:S01]  /*06a0*/  SGXT.U32 R34, R34, 0x4 ;  /* 0x000000042222781a */ /* 0x000fe20000000000 */
[----:B---3--:R-:W-:Y:S01]  /*06b0*/  UPRMT UR4, UR5, 0x654, UR4 ;  /* 0x0000065405047896 */ /* 0x008fe20008000004 */
[----:B------:R0:W-:Y:S04]  /*06c0*/  @P1 STG.E.128 desc[UR6][R32.64], R20 ;  /* 0x0000001420001986 */ /* 0x0001e8000c101d06 */
[----:B------:R1:W-:Y:S01]  /*06d0*/  @P0 STG.E.128 desc[UR6][R30.64], R8 ;  /* 0x000000081e000986 */ /* 0x0003e2000c101d06 */
[----:B------:R-:W-:Y:S01]  /*06e0*/  LOP3.LUT R27, R28, 0x1c, R27, 0xf8, !PT ;  /* 0x0000001c1c1b7812 */ /* 0x000fe200078ef81b */
[--C-:B-----5:R-:W-:Y:S01]  /*06f0*/  FADD R37, R20, -R12.reuse ;  /* 0x8000000c14257221 */ /* 0x120fe20000000000 */
[----:B------:R-:W-:Y:S01]  /*0700*/  FADD R29, R8, -R12 ;  /* 0x8000000c081d7221 */ /* 0x000fe20000000000 */
[----:B------:R-:W-:-:S02]  /*0710*/  LOP3.LUT R12, R36, 0x380, RZ, 0xc0, !PT ;  /* 0x00000380240c7812 */ /* 0x000fc400078ec0ff */
[----:B------:R-:W-:Y:S02]  /*0720*/  FMUL R35, R2, R37 ;  /* 0x0000002502237220 */ /* 0x000fe40000400000 */
[C---:B0-----:R-:W-:Y:S02]  /*0730*/  LOP3.LUT R32, R12.reuse, R34, RZ, 0xfc, !PT ;  /* 0x000000220c207212 */ /* 0x041fe400078efcff */
[C---:B------:R-:W-:Y:S02]  /*0740*/  LEA.HI R33, R12.reuse, UR4, RZ, 0x1f ;  /* 0x000000040c217c11 */ /* 0x040fe4000f8ff8ff */
[C---:B------:R-:W-:Y:S02]  /*0750*/  LOP3.LUT R37, R12.reuse, 0x20, RZ, 0xfc, !PT ;  /* 0x000000200c257812 */ /* 0x040fe400078efcff */
[C---:B------:R-:W-:Y:S02]  /*0760*/  LOP3.LUT R34, R12.reuse, 0x40, RZ, 0xfc, !PT ;  /* 0x000000400c227812 */ /* 0x040fe400078efcff */
[----:B------:R-:W-:Y:S01]  /*0770*/  LOP3.LUT R12, R12, 0x60, RZ, 0xfc, !PT ;  /* 0x000000600c0c7812 */ /* 0x000fe200078efcff */
[----:B------:R-:W-:Y:S01]  /*0780*/  FMUL R29, R2, R29 ;  /* 0x0000001d021d7220 */ /* 0x000fe20000400000 */
[----:B------:R-:W-:Y:S01]  /*0790*/  LEA R2, R32, R33, 0x2 ;  /* 0x0000002120027211 */ /* 0x000fe200078e10ff */
[----:B------:R-:W-:Y:S01]  /*07a0*/  FADD R20, R21, -R13 ;  /* 0x8000000d15147221 */ /* 0x000fe20000000000 */
[----:B------:R-:W-:-:S02]  /*07b0*/  LEA.HI R37, R37, UR4, RZ, 0x1f ;  /* 0x0000000425257c11 */ /* 0x000fc4000f8ff8ff */
[----:B------:R-:W-:Y:S01]  /*07c0*/  LEA.HI R33, R12, UR4, RZ, 0x1f ;  /* 0x000000040c217c11 */ /* 0x000fe2000f8ff8ff */
[----:B------:R-:W-:Y:S01]  /*07d0*/  FADD R36, R9, -R13 ;  /* 0x8000000d09247221 */ /* 0x000fe20000000000 */
[----:B------:R-:W-:Y:S01]  /*07e0*/  LEA.HI R34, R34, UR4, RZ, 0x1f ;  /* 0x0000000422227c11 */ /* 0x000fe2000f8ff8ff */
[C---:B------:R-:W-:Y:S02]  /*07f0*/  IMAD R12, R32.reuse, 0x4, R37 ;  /* 0x00000004200c7824 */ /* 0x040fe400078e0225 */
[C---:B------:R-:W-:Y:S01]  /*0800*/  FMUL R20, R3.reuse, R20 ;  /* 0x0000001403147220 */ /* 0x040fe20000400000 */
[C---:B------:R-:W-:Y:S01]  /*0810*/  IMAD R21, R32.reuse, 0x4, R33 ;  /* 0x0000000420157824 */ /* 0x040fe200078e0221 */
[----:B------:R-:W-:Y:S01]  /*0820*/  LEA R13, R32, R34, 0x2 ;  /* 0x00000022200d7211 */ /* 0x000fe200078e10ff */
[----:B------:R-:W-:Y:S01]  /*0830*/  FMUL R32, R3, R36 ;  /* 0x0000002403207220 */ /* 0x000fe20000400000 */
[--C-:B------:R-:W-:Y:S01]  /*0840*/  FADD R33, R22, -R14.reuse ;  /* 0x8000000e16217221 */ /* 0x100fe20000000000 */
[----:B------:R-:W-:Y:S01]  /*0850*/  FADD R3, R10, -R14 ;  /* 0x8000000e0a037221 */ /* 0x000fe20000000000 */
[--C-:B------:R-:W-:Y:S01]  /*0860*/  FADD R14, R23, -R15.reuse ;  /* 0x8000000f170e7221 */ /* 0x100fe20000000000 */
[----:B------:R-:W-:Y:S01]  /*0870*/  FADD R22, R11, -R15 ;  /* 0x8000000f0b167221 */ /* 0x000fe20000000000 */
[C---:B------:R-:W-:Y:S01]  /*0880*/  FMUL R33, R24.reuse, R33 ;  /* 0x0000002118217220 */ /* 0x040fe20000400000 */
[----:B------:R-:W-:Y:S01]  /*0890*/  FMUL R3, R24, R3 ;  /* 0x0000000318037220 */ /* 0x000fe20000400000 */
[C---:B------:R-:W-:Y:S01]  /*08a0*/  FMUL R24, R25.reuse, R14 ;  /* 0x0000000e19187220 */ /* 0x040fe20000400000 */
[----:B------:R-:W-:Y:S01]  /*08b0*/  FMUL R22, R25, R22 ;  /* 0x0000001619167220 */ /* 0x000fe20000400000 */
[----:B-1----:R-:W0:Y:S01]  /*08c0*/  LDC.64 R8, c[0x0][0x240] ;  /* 0x00009000ff087b82 */ /* 0x002e220000000a00 */
[----:B--2---:R-:W-:Y:S01]  /*08d0*/  FFMA R35, R35, R16, R4 ;  /* 0x0000001023237223 */ /* 0x004fe20000000004 */
[----:B------:R-:W-:-:S04]  /*08e0*/  FFMA R15, R20, R17, R5 ;  /* 0x00000011140f7223 */ /* 0x000fc80000000005 */
[----:B------:R-:W-:Y:S02]  /*08f0*/  FSETP.GT.AND P3, PT, R35, RZ, PT ;  /* 0x000000ff2300720b */ /* 0x000fe40003f64000 */
[----:B------:R-:W-:Y:S01]  /*0900*/  FSETP.GT.AND P1, PT, R15, RZ, PT ;  /* 0x000000ff0f00720b */ /* 0x000fe20003f24000 */
[----:B------:R-:W-:Y:S01]  /*0910*/  FFMA R14, R33, R18, R6 ;  /* 0x00000012210e7223 */ /* 0x000fe20000000006 */
[----:B------:R-:W-:Y:S01]  /*0920*/  FFMA R20, R24, R19, R7 ;  /* 0x0000001318147223 */ /* 0x000fe20000000007 */
[----:B------:R-:W-:Y:S01]  /*0930*/  FFMA R29, R29, R16, R4 ;  /* 0x000000101d1d7223 */ /* 0x000fe20000000004 */
[----:B------:R-:W-:Y:S01]  /*0940*/  FFMA R17, R32, R17, R5 ;  /* 0x0000001120117223 */ /* 0x000fe20000000005 */
[----:B------:R-:W-:Y:S01]  /*0950*/  FFMA R18, R3, R18, R6 ;  /* 0x0000001203127223 */ /* 0x000fe20000000006 */
[----:B------:R-:W-:Y:S01]  /*0960*/  FSETP.GT.AND P0, PT, R14, RZ, PT ;  /* 0x000000ff0e00720b */ /* 0x000fe20003f04000 */
[----:B------:R-:W-:Y:S01]  /*0970*/  FFMA R22, R22, R19, R7 ;  /* 0x0000001316167223 */ /* 0x000fe20000000007 */
[----:B------:R-:W-:-:S02]  /*0980*/  FSETP.GT.AND P2, PT, R20, RZ, PT ;  /* 0x000000ff1400720b */ /* 0x000fc40003f44000 */
[----:B------:R-:W-:Y:S01]  /*0990*/  FSETP.GT.AND P5, PT, R29, RZ, PT ;  /* 0x000000ff1d00720b */ /* 0x000fe20003fa4000 */
[----:B------:R-:W-:Y:S01]  /*09a0*/  @!P3 FMUL R35, R35, 0.20000000298023223877 ;  /* 0x3e4ccccd2323b820 */ /* 0x000fe20000400000 */
[----:B------:R-:W-:Y:S01]  /*09b0*/  FSETP.GT.AND P4, PT, R17, RZ, PT ;  /* 0x000000ff1100720b */ /* 0x000fe20003f84000 */
[----:B------:R-:W-:Y:S01]  /*09c0*/  @!P1 FMUL R15, R15, 0.20000000298023223877 ;  /* 0x3e4ccccd0f0f9820 */ /* 0x000fe20000400000 */
[----:B------:R-:W-:Y:S02]  /*09d0*/  FSETP.GT.AND P3, PT, R18, RZ, PT ;  /* 0x000000ff1200720b */ /* 0x000fe40003f64000 */
[----:B------:R-:W-:-:S03]  /*09e0*/  FSETP.GT.AND P1, PT, R22, RZ, PT ;  /* 0x000000ff1600720b */ /* 0x000fc60003f24000 */
[----:B------:R-:W-:Y:S02]  /*09f0*/  @!P0 FMUL R14, R14, 0.20000000298023223877 ;  /* 0x3e4ccccd0e0e8820 */ /* 0x000fe40000400000 */
[----:B------:R-:W-:Y:S01]  /*0a00*/  @!P2 FMUL R20, R20, 0.20000000298023223877 ;  /* 0x3e4ccccd1414a820 */ /* 0x000fe20000400000 */
[----:B------:R-:W-:Y:S01]  /*0a10*/  STS [R2], R35 ;  /* 0x0000002302007388 */ /* 0x000fe20000000800 */
[----:B------:R-:W-:Y:S02]  /*0a20*/  @!P5 FMUL R29, R29, 0.20000000298023223877 ;  /* 0x3e4ccccd1d1dd820 */ /* 0x000fe40000400000 */
[----:B------:R-:W-:Y:S01]  /*0a30*/  @!P4 FMUL R17, R17, 0.20000000298023223877 ;  /* 0x3e4ccccd1111c820 */ /* 0x000fe20000400000 */
[----:B------:R-:W-:Y:S01]  /*0a40*/  STS [R12+0x80], R15 ;  /* 0x0000800f0c007388 */ /* 0x000fe20000000800 */
[----:B------:R-:W-:Y:S02]  /*0a50*/  @!P3 FMUL R18, R18, 0.20000000298023223877 ;  /* 0x3e4ccccd1212b820 */ /* 0x000fe40000400000 */
[----:B------:R-:W-:Y:S01]  /*0a60*/  @!P1 FMUL R22, R22, 0.20000000298023223877 ;  /* 0x3e4ccccd16169820 */ /* 0x000fe20000400000 */
[----:B------:R-:W-:Y:S04]  /*0a70*/  STS [R13+0x100], R14 ;  /* 0x0001000e0d007388 */ /* 0x000fe80000000800 */
[----:B------:R-:W-:Y:S04]  /*0a80*/  STS [R21+0x180], R20 ;  /* 0x0001801415007388 */ /* 0x000fe80000000800 */
[----:B------:R-:W-:Y:S04]  /*0a90*/  STS [R2+0x40], R29 ;  /* 0x0000401d02007388 */ /* 0x000fe80000000800 */
[----:B------:R1:W-:Y:S04]  /*0aa0*/  STS [R12+0xc0], R17 ;  /* 0x0000c0110c007388 */ /* 0x0003e80000000800 */
[----:B------:R-:W-:Y:S04]  /*0ab0*/  STS [R13+0x140], R18 ;  /* 0x000140120d007388 */ /* 0x000fe80000000800 */
[----:B------:R-:W-:Y:S01]  /*0ac0*/  STS [R21+0x1c0], R22 ;  /* 0x0001c01615007388 */ /* 0x000fe20000000800 */
[C---:B------:R-:W-:Y:S01]  /*0ad0*/  SHF.L.U32 R3, R0.reuse, 0x1, RZ ;  /* 0x0000000100037819 */ /* 0x040fe200000006ff */
[----:B------:R-:W-:-:S03]  /*0ae0*/  IMAD.SHL.U32 R5, R0, 0x4, RZ ;  /* 0x0000000400057824 */ /* 0x000fc600078e00ff */
[----:B------:R-:W-:Y:S02]  /*0af0*/  LOP3.LUT R4, R3, 0xf0, RZ, 0xc0, !PT ;  /* 0x000000f003047812 */ /* 0x000fe400078ec0ff */
[----:B------:R-:W-:Y:S02]  /*0b00*/  LOP3.LUT R3, R5, 0x1fc, RZ, 0xc0, !PT ;  /* 0x000001fc05037812 */ /* 0x000fe400078ec0ff */
[----:B------:R-:W-:-:S05]  /*0b10*/  IADD3 R4, R4, UR4, RZ ;  /* 0x0000000404047c10 */ /* 0x000fca000fffe0ff */
[----:B------:R-:W-:Y:S01]  /*0b20*/  IMAD R4, R3, 0x4, R4 ;  /* 0x0000000403047824 */ /* 0x000fe200078e0204 */
[----:B------:R-:W-:Y:S01]  /*0b30*/  BAR.SYNC.DEFER_BLOCKING 0x0 ;  /* 0x0000000000007b1d */ /* 0x000fe20000010000 */
[--C-:B------:R-:W-:Y:S02]  /*0b40*/  SHF.R.S32.HI R10, RZ, 0x1f, R27.reuse ;  /* 0x0000001fff0a7819 */ /* 0x100fe4000001141b */
[----:B------:R-:W-:Y:S02]  /*0b50*/  SHF.R.U32.HI R11, RZ, 0x3, R0 ;  /* 0x00000003ff0b7819 */ /* 0x000fe40000011600 */
[----:B------:R-:W-:Y:S02]  /*0b60*/  SHF.R.S32.HI R0, RZ, 0x1f, R27 ;  /* 0x0000001fff007819 */ /* 0x000fe4000001141b */
[-C--:B------:R-:W-:Y:S01]  /*0b70*/  LEA.HI R10, R10, R27.reuse, RZ, 0x4 ;  /* 0x0000001b0a0a7211 */ /* 0x080fe200078f20ff */
[----:B------:R-:W2:Y:S01]  /*0b80*/  LDS.128 R4, [R4] ;  /* 0x0000000004047984 */ /* 0x000ea20000000c00 */
[----:B------:R-:W-:-:S02]  /*0b90*/  LEA.HI R0, R0, R27, RZ, 0x4 ;  /* 0x0000001b00007211 */ /* 0x000fc400078f20ff */
[----:B------:R-:W-:Y:S02]  /*0ba0*/  SHF.L.U32 R10, R10, 0x8, RZ ;  /* 0x000000080a0a7819 */ /* 0x000fe400000006ff */
[----:B------:R-:W-:Y:S02]  /*0bb0*/  SGXT.U32 R11, R11, 0x4 ;  /* 0x000000040b0b781a */ /* 0x000fe40000000000 */
[----:B-1----:R-:W-:Y:S02]  /*0bc0*/  LOP3.LUT R12, R0, 0xfffffff0, RZ, 0xc0, !PT ;  /* 0xfffffff0000c7812 */ /* 0x002fe400078ec0ff */
[----:B------:R-:W-:Y:S02]  /*0bd0*/  LOP3.LUT R10, R10, 0xfffff000, RZ, 0xc0, !PT ;  /* 0xfffff0000a0a7812 */ /* 0x000fe400078ec0ff */
[----:B------:R-:W-:Y:S02]  /*0be0*/  ISETP.GE.AND P0, PT, R27, 0x40, PT ;  /* 0x000000401b00780c */ /* 0x000fe40003f06270 */
[----:B------:R-:W-:-:S02]  /*0bf0*/  LOP3.LUT R0, R26, R11, RZ, 0xfc, !PT ;  /* 0x0000000b1a007212 */ /* 0x000fc400078efcff */
[----:B------:R-:W-:Y:S02]  /*0c00*/  LOP3.LUT R26, R26, 0x10, R11, 0xfe, !PT ;  /* 0x000000101a1a7812 */ /* 0x000fe400078efe0b */
[----:B------:R-:W-:Y:S02]  /*0c10*/  LOP3.LUT R2, R3, 0x200, RZ, 0xfc, !PT ;  /* 0x0000020003027812 */ /* 0x000fe400078efcff */
[----:B------:R-:W-:Y:S02]  /*0c20*/  IADD3 R27, R10, R27, -R12 ;  /* 0x0000001b0a1b7210 */ /* 0x000fe40007ffe80c */
[----:B------:R-:W-:Y:S02]  /*0c30*/  ISETP.LT.AND P1, PT, R0, 0x100, !P0 ;  /* 0x000001000000780c */ /* 0x000fe40004721270 */
[----:B------:R-:W-:Y:S01]  /*0c40*/  ISETP.LT.AND P0, PT, R26, 0x100, !P0 ;  /* 0x000001001a00780c */ /* 0x000fe20004701270 */
[----:B------:R-:W-:Y:S01]  /*0c50*/  IMAD R11, R0, 0x10, R27 ;  /* 0x00000010000b7824 */ /* 0x000fe200078e021b */
[----:B------:R-:W-:-:S03]  /*0c60*/  SHF.R.U32.HI R2, RZ, 0x1, R2 ;  /* 0x00000001ff027819 */ /* 0x000fc60000011602 */
[----:B0-----:R-:W-:Y:S01]  /*0c70*/  IMAD.WIDE R10, R11, 0x4, R8 ;  /* 0x000000040b0a7825 */ /* 0x001fe200078e0208 */
[----:B------:R-:W-:-:S04]  /*0c80*/  LOP3.LUT R2, R2, 0x1f0, RZ, 0xc0, !PT ;  /* 0x000001f002027812 */ /* 0x000fc800078ec0ff */
[----:B------:R-:W-:Y:S01]  /*0c90*/  IADD3 R2, R2, UR4, RZ ;  /* 0x0000000402027c10 */ /* 0x000fe2000fffe0ff */
[----:B--2---:R0:W-:Y:S04]  /*0ca0*/  @P1 STG.E.128 desc[UR6][R10.64], R4 ;  /* 0x000000040a001986 */ /* 0x0041e8000c101d06 */
[----:B------:R-:W-:Y:S01]  /*0cb0*/  IMAD R2, R3, 0x4, R2 ;  /* 0x0000000403027824 */ /* 0x000fe200078e0202 */
[----:B0-----:R-:W-:Y:S06]  /*0cc0*/  @!P0 EXIT ;  /* 0x000000000000894d */ /* 0x001fec0003800000 */
[----:B0-----:R-:W0:Y:S01]  /*0cd0*/  LDS.128 R4, [R2+0x800] ;  /* 0x0008000002047984 */ /* 0x001e220000000c00 */
[----:B------:R-:W-:-:S05]  /*0ce0*/  LEA R27, R26, R27, 0x4 ;  /* 0x0000001b1a1b7211 */ /* 0x000fca00078e20ff */
[----:B------:R-:W-:-:S05]  /*0cf0*/  IMAD.WIDE R8, R27, 0x4, R8 ;  /* 0x000000041b087825 */ /* 0x000fca00078e0208 */
[----:B0-----:R-:W-:Y:S01]  /*0d00*/  STG.E.128 desc[UR6][R8.64], R4 ;  /* 0x0000000408007986 */ /* 0x001fe2000c101d06 */
[----:B------:R-:W-:Y:S05]  /*0d10*/  EXIT ;  /* 0x000000000000794d */ /* 0x000fea0003800000 */
.L_x_0:
[----:B------:R-:W-:-:S00]  /*0d20*/  BRA `(.L_x_0) ;  /* 0xfffffffc00fc7947 */ /* 0x000fc0000383ffff */
[----:B------:R-:W-:-:S00]  /*0d30*/  NOP ;  /* 0x0000000000007918 */ /* 0x000fc00000000000 */
        /* <DEDUP_REMOVED lines=12> */
.L_x_1:


//--------------------- .nv.global.init           --------------------------
	.section	.nv.global.init,"aw",@progbits
.nv.global.init:
	.type		_$_str,@object
	.size		_$_str,(_$_str_$_2 - _$_str)
_$_str:
        /*0000*/ 	.byte	0x5f, 0x5f, 0x43, 0x55, 0x44, 0x41, 0x5f, 0x46, 0x54, 0x5a, 0x00
	.type		_$_str_$_2,@object
	.size		_$_str_$_2,(.L_1 - _$_str_$_2)
_$_str_$_2:
        /*000b*/ 	.byte	0x5f, 0x5f, 0x43, 0x55, 0x44, 0x41, 0x5f, 0x50, 0x52, 0x45, 0x43, 0x5f, 0x53, 0x51, 0x52, 0x54
        /*001b*/ 	.byte	0x00
.L_1:


//--------------------- .nv.shared.triton_poi_fused__native_batch_norm_legit_no_training_convolution_leaky_relu_1 --------------------------
	.section	.nv.shared.triton_poi_fused__native_batch_norm_legit_no_training_convolution_leaky_relu_1,"aw",@nobits
	.sectionflags	@""
	.align	16
	.zero		1024


//--------------------- .nv.constant0.triton_poi_fused__native_batch_norm_legit_no_training_convolution_leaky_relu_1 --------------------------
	.section	.nv.constant0.triton_poi_fused__native_batch_norm_legit_no_training_convolution_leaky_relu_1,"a",@progbits
	.sectionflags	@""
	.align	4
.nv.constant0.triton_poi_fused__native_batch_norm_legit_no_training_convolution_leaky_relu_1:
	.zero		592
